//
// Generated by NVIDIA NVVM Compiler
//
// Compiler Build ID: CL-36424714
// Cuda compilation tools, release 13.0, V13.0.88
// Based on NVVM 20.0.0
//

.version 9.0
.target sm_100
.address_size 64

	// .globl	_Z10swapArraysPiS_i

.visible .entry _Z10swapArraysPiS_i(
	.param .u64 .ptr .align 1 _Z10swapArraysPiS_i_param_0,
	.param .u64 .ptr .align 1 _Z10swapArraysPiS_i_param_1,
	.param .u32 _Z10swapArraysPiS_i_param_2
)
{
	.reg .pred 	%p<2>;
	.reg .b32 	%r<8>;
	.reg .b64 	%rd<8>;

	ld.param.u64 	%rd1, [_Z10swapArraysPiS_i_param_0];
	ld.param.u64 	%rd2, [_Z10swapArraysPiS_i_param_1];
	ld.param.u32 	%r2, [_Z10swapArraysPiS_i_param_2];
	mov.u32 	%r3, %tid.x;
	mov.u32 	%r4, %ntid.x;
	mov.u32 	%r5, %ctaid.x;
	mad.lo.s32 	%r1, %r4, %r5, %r3;
	setp.ge.s32 	%p1, %r1, %r2;
	@%p1 bra 	$L__BB0_2;
	cvta.to.global.u64 	%rd3, %rd1;
	cvta.to.global.u64 	%rd4, %rd2;
	mul.wide.s32 	%rd5, %r1, 4;
	add.s64 	%rd6, %rd3, %rd5;
	ld.global.u32 	%r6, [%rd6];
	add.s64 	%rd7, %rd4, %rd5;
	ld.global.u32 	%r7, [%rd7];
	st.global.u32 	[%rd6], %r7;
	st.global.u32 	[%rd7], %r6;
$L__BB0_2:
	ret;

}


// ===== COMPILED SASS (sm_100) =====

	.target	sm_100

	.elftype	@"ET_EXEC"


//--------------------- .note.nv.tkinfo           --------------------------
	.section	.note.nv.tkinfo,"",@"SHT_NOTE"
	.sectionflags	@"SHF_NOTE_NV_TKINFO"
	.tkinfo
        /*0018*/ 	.word	0x00000002
        /*0030*/ 	.string	""
        /*0030*/ 	.string	"ptxas"
        /*0030*/ 	.string	"Cuda compilation tools, release 13.0, V13.0.88"
        /*0030*/ 	.string	"Build cuda_13.0.r13.0/compiler.36424714_0"
        /*0030*/ 	.string	"-arch sm_100 -m 64 "



//--------------------- .note.nv.cuinfo           --------------------------
	.section	.note.nv.cuinfo,"",@"SHT_NOTE"
	.sectionflags	@"SHF_NOTE_NV_CUINFO"
        /*0018*/ 	.short	0x0002
        /*001a*/ 	.short	0x0064
        /*001c*/ 	.short	0x0082
	.zero		2


//--------------------- .nv.info                  --------------------------
	.section	.nv.info,"",@"SHT_CUDA_INFO"
	.align	4


	//----- nvinfo : EIATTR_REGCOUNT
	.align		4
        /*0000*/ 	.byte	0x04, 0x2f
        /*0002*/ 	.short	(.L_1 - .L_0)
	.align		4
.L_0:
        /*0004*/ 	.word	index@(_Z10swapArraysPiS_i)
        /*0008*/ 	.word	0x0000000c


	//----- nvinfo : EIATTR_FRAME_SIZE
	.align		4
.L_1:
        /*000c*/ 	.byte	0x04, 0x11
        /*000e*/ 	.short	(.L_3 - .L_2)
	.align		4
.L_2:
        /*0010*/ 	.word	index@(_Z10swapArraysPiS_i)
        /*0014*/ 	.word	0x00000000


	//----- nvinfo : EIATTR_MIN_STACK_SIZE
	.align		4
.L_3:
        /*0018*/ 	.byte	0x04, 0x12
        /*001a*/ 	.short	(.L_5 - .L_4)
	.align		4
.L_4:
        /*001c*/ 	.word	index@(_Z10swapArraysPiS_i)
        /*0020*/ 	.word	0x00000000
.L_5:


//--------------------- .nv.compat                --------------------------
	.section	.nv.compat,"",@"SHT_CUDA_COMPAT_INFO"
	.align	4
        /*0000*/ 	.byte	0x02, 0x09, 0x00, 0x00, 0x02, 0x02, 0x01, 0x00, 0x02, 0x05, 0x05, 0x00, 0x03, 0x07, 0x01, 0x01
        /*0010*/ 	.byte	0x02, 0x03, 0x00, 0x00, 0x02, 0x06, 0x01, 0x00, 0x04, 0x0b, 0x08, 0x00, 0x09, 0x00, 0x00, 0x00
        /*0020*/ 	.byte	0x00, 0x00, 0x00, 0x00


//--------------------- .nv.info._Z10swapArraysPiS_i --------------------------
	.section	.nv.info._Z10swapArraysPiS_i,"",@"SHT_CUDA_INFO"
	.sectionflags	@""
	.align	4


	//----- nvinfo : EIATTR_CUDA_API_VERSION
	.align		4
        /*0000*/ 	.byte	0x04, 0x37
        /*0002*/ 	.short	(.L_7 - .L_6)
.L_6:
        /*0004*/ 	.word	0x00000082


	//----- nvinfo : EIATTR_KPARAM_INFO
	.align		4
.L_7:
        /*0008*/ 	.byte	0x04, 0x17
        /*000a*/ 	.short	(.L_9 - .L_8)
.L_8:
        /*000c*/ 	.word	0x00000000
        /*0010*/ 	.short	0x0002
        /*0012*/ 	.short	0x0010
        /*0014*/ 	.byte	0x00, 0xf0, 0x11, 0x00


	//----- nvinfo : EIATTR_KPARAM_INFO
	.align		4
.L_9:
        /*0018*/ 	.byte	0x04, 0x17
        /*001a*/ 	.short	(.L_11 - .L_10)
.L_10:
        /*001c*/ 	.word	0x00000000
        /*0020*/ 	.short	0x0001
        /*0022*/ 	.short	0x0008
        /*0024*/ 	.byte	0x00, 0xf5, 0x21, 0x00


	//----- nvinfo : EIATTR_KPARAM_INFO
	.align		4
.L_11:
        /*0028*/ 	.byte	0x04, 0x17
        /*002a*/ 	.short	(.L_13 - .L_12)
.L_12:
        /*002c*/ 	.word	0x00000000
        /*0030*/ 	.short	0x0000
        /*0032*/ 	.short	0x0000
        /*0034*/ 	.byte	0x00, 0xf5, 0x21, 0x00


	//----- nvinfo : EIATTR_SPARSE_MMA_MASK
	.align		4
.L_13:
        /*0038*/ 	.byte	0x03, 0x50
        /*003a*/ 	.short	0x0000


	//----- nvinfo : EIATTR_MAXREG_COUNT
	.align		4
        /*003c*/ 	.byte	0x03, 0x1b
        /*003e*/ 	.short	0x00ff


	//----- nvinfo : EIATTR_MERCURY_ISA_VERSION
	.align		4
        /*0040*/ 	.byte	0x03, 0x5f
        /*0042*/ 	.short	0x0101


	//----- nvinfo : EIATTR_VRC_CTA_INIT_COUNT
	.align		4
        /*0044*/ 	.byte	0x02, 0x4a
	.zero		1
	.zero		1


	//----- nvinfo : EIATTR_EXIT_INSTR_OFFSETS
	.align		4
        /*0048*/ 	.byte	0x04, 0x1c
        /*004a*/ 	.short	(.L_15 - .L_14)


	//   ....[0]....
.L_14:
        /*004c*/ 	.word	0x00000070


	//   ....[1]....
        /*0050*/ 	.word	0x00000110


	//----- nvinfo : EIATTR_CBANK_PARAM_SIZE
	.align		4
.L_15:
        /*0054*/ 	.byte	0x03, 0x19
        /*0056*/ 	.short	0x0014


	//----- nvinfo : EIATTR_PARAM_CBANK
	.align		4
        /*0058*/ 	.byte	0x04, 0x0a
        /*005a*/ 	.short	(.L_17 - .L_16)
	.align		4
.L_16:
        /*005c*/ 	.word	index@(.nv.constant0._Z10swapArraysPiS_i)
        /*0060*/ 	.short	0x0380
        /*0062*/ 	.short	0x0014


	//----- nvinfo : EIATTR_SW_WAR
	.align		4
.L_17:
        /*0064*/ 	.byte	0x04, 0x36
        /*0066*/ 	.short	(.L_19 - .L_18)
.L_18:
        /*0068*/ 	.word	0x00000008
.L_19:


//--------------------- .nv.callgraph             --------------------------
	.section	.nv.callgraph,"",@"SHT_CUDA_CALLGRAPH"
	.align	4
	.sectionentsize	8
	.align		4
        /*0000*/ 	.word	0x00000000
	.align		4
        /*0004*/ 	.word	0xffffffff
	.align		4
        /*0008*/ 	.word	0x00000000
	.align		4
        /*000c*/ 	.word	0xfffffffe
	.align		4
        /*0010*/ 	.word	0x00000000
	.align		4
        /*0014*/ 	.word	0xfffffffd
	.align		4
        /*0018*/ 	.word	0x00000000
	.align		4
        /*001c*/ 	.word	0xfffffffc


//--------------------- .text._Z10swapArraysPiS_i --------------------------
	.section	.text._Z10swapArraysPiS_i,"ax",@progbits
	.align	128
        .global         _Z10swapArraysPiS_i
        .type           _Z10swapArraysPiS_i,@function
        .size           _Z10swapArraysPiS_i,(.L_x_1 - _Z10swapArraysPiS_i)
        .other          _Z10swapArraysPiS_i,@"STO_CUDA_ENTRY STV_DEFAULT"
_Z10swapArraysPiS_i:
.text._Z10swapArraysPiS_i:
[----:B------:R-:W-:Y:S01]  /*0000*/  LDC R1, c[0x0][0x37c] ;  /* 0x0000df00ff017b82 */ /* 0x000fe20000000800 */
[----:B------:R-:W0:Y:S01]  /*0010*/  S2R R7, SR_TID.X ;  /* 0x0000000000077919 */ /* 0x000e220000002100 */
[----:B------:R-:W0:Y:S01]  /*0020*/  LDCU UR4, c[0x0][0x360] ;  /* 0x00006c00ff0477ac */ /* 0x000e220008000800 */
[----:B------:R-:W0:Y:S01]  /*0030*/  S2R R0, SR_CTAID.X ;  /* 0x0000000000007919 */ /* 0x000e220000002500 */
[----:B------:R-:W1:Y:S01]  /*0040*/  LDCU UR5, c[0x0][0x390] ;  /* 0x00007200ff0577ac */ /* 0x000e620008000800 */
[----:B0-----:R-:W-:-:S05]  /*0050*/  IMAD R7, R0, UR4, R7 ;  /* 0x0000000400077c24 */ /* 0x001fca000f8e0207 */
[----:B-1----:R-:W-:-:S13]  /*0060*/  ISETP.GE.AND P0, PT, R7, UR5, PT ;  /* 0x0000000507007c0c */ /* 0x002fda000bf06270 */
[----:B------:R-:W-:Y:S05]  /*0070*/  @P0 EXIT ;  /* 0x000000000000094d */ /* 0x000fea0003800000 */
[----:B------:R-:W0:Y:S01]  /*0080*/  LDC.64 R4, c[0x0][0x388] ;  /* 0x0000e200ff047b82 */ /* 0x000e220000000a00 */
[----:B------:R-:W1:Y:S07]  /*0090*/  LDCU.64 UR4, c[0x0][0x358] ;  /* 0x00006b00ff0477ac */ /* 0x000e6e0008000a00 */
[----:B------:R-:W2:Y:S01]  /*00a0*/  LDC.64 R2, c[0x0][0x380] ;  /* 0x0000e000ff027b82 */ /* 0x000ea20000000a00 */
[----:B0-----:R-:W-:-:S05]  /*00b0*/  IMAD.WIDE R4, R7, 0x4, R4 ;  /* 0x0000000407047825 */ /* 0x001fca00078e0204 */
[----:B-1----:R-:W3:Y:S01]  /*00c0*/  LDG.E R9, desc[UR4][R4.64] ;  /* 0x0000000404097981 */ /* 0x002ee2000c1e1900 */
[----:B--2---:R-:W-:-:S05]  /*00d0*/  IMAD.WIDE R2, R7, 0x4, R2 ;  /* 0x0000000407027825 */ /* 0x004fca00078e0202 */
[----:B------:R-:W2:Y:S04]  /*00e0*/  LDG.E R7, desc[UR4][R2.64] ;  /* 0x0000000402077981 */ /* 0x000ea8000c1e1900 */
[----:B---3--:R-:W-:Y:S04]  /*00f0*/  STG.E desc[UR4][R2.64], R9 ;  /* 0x0000000902007986 */ /* 0x008fe8000c101904 */
[----:B--2---:R-:W-:Y:S01]  /*0100*/  STG.E desc[UR4][R4.64], R7 ;  /* 0x0000000704007986 */ /* 0x004fe2000c101904 */
[----:B------:R-:W-:Y:S05]  /*0110*/  EXIT ;  /* 0x000000000000794d */ /* 0x000fea0003800000 */
.L_x_0:
[----:B------:R-:W-:-:S00]  /*0120*/  BRA `(.L_x_0) ;  /* 0xfffffffc00fc7947 */ /* 0x000fc0000383ffff */
[----:B------:R-:W-:-:S00]  /*0130*/  NOP ;  /* 0x0000000000007918 */ /* 0x000fc00000000000 */
        /* <DEDUP_REMOVED lines=12> */
.L_x_1:


//--------------------- .nv.shared.reserved.0     --------------------------
	.section	.nv.shared.reserved.0,"aw",@nobits
	.weak		__nv_reservedSMEM_offset_0_alias
	.size		__nv_reservedSMEM_offset_0_alias, 0, 64
	.other		__nv_reservedSMEM_offset_0_alias,@"STO_CUDA_RESERVED_SHARED STV_DEFAULT"
__nv_reservedSMEM_offset_0_alias:
	.zero		0
	.zero		64


//--------------------- .nv.constant0._Z10swapArraysPiS_i --------------------------
	.section	.nv.constant0._Z10swapArraysPiS_i,"a",@progbits
	.sectionflags	@""
	.align	4
.nv.constant0._Z10swapArraysPiS_i:
	.zero		916


//--------------------- SYMBOLS --------------------------

	.type		.nv.reservedSmem.offset0,@object
	.size		.nv.reservedSmem.offset0,0x4
